//
// Generated by NVIDIA NVVM Compiler
//
// Compiler Build ID: CL-36424714
// Cuda compilation tools, release 13.0, V13.0.88
// Based on NVVM 20.0.0
//

.version 9.0
.target sm_100
.address_size 64

	// .globl	_Z20reduction_divergencePiS_i

.visible .entry _Z20reduction_divergencePiS_i(
	.param .u64 .ptr .align 1 _Z20reduction_divergencePiS_i_param_0,
	.param .u64 .ptr .align 1 _Z20reduction_divergencePiS_i_param_1,
	.param .u32 _Z20reduction_divergencePiS_i_param_2
)
{
	.reg .pred 	%p<6>;
	.reg .b32 	%r<19>;
	.reg .b64 	%rd<11>;

	ld.param.u64 	%rd4, [_Z20reduction_divergencePiS_i_param_0];
	ld.param.u64 	%rd3, [_Z20reduction_divergencePiS_i_param_1];
	ld.param.u32 	%r8, [_Z20reduction_divergencePiS_i_param_2];
	cvta.to.global.u64 	%rd1, %rd4;
	mov.u32 	%r1, %ctaid.x;
	shl.b32 	%r10, %r1, 8;
	mov.u32 	%r2, %tid.x;
	shl.b32 	%r11, %r2, 1;
	add.s32 	%r3, %r10, %r11;
	mov.u32 	%r4, %ntid.x;
	mul.wide.u32 	%rd5, %r3, 4;
	add.s64 	%rd2, %rd1, %rd5;
	mov.b32 	%r18, 1;
$L__BB0_1:
	add.s32 	%r12, %r18, -1;
	and.b32  	%r13, %r12, %r2;
	setp.ne.s32 	%p1, %r13, 0;
	add.s32 	%r6, %r18, %r3;
	setp.ge.u32 	%p2, %r6, %r8;
	or.pred  	%p3, %p2, %p1;
	@%p3 bra 	$L__BB0_3;
	mul.wide.u32 	%rd6, %r6, 4;
	add.s64 	%rd7, %rd1, %rd6;
	ld.global.u32 	%r14, [%rd7];
	ld.global.u32 	%r15, [%rd2];
	add.s32 	%r16, %r15, %r14;
	st.global.u32 	[%rd2], %r16;
$L__BB0_3:
	bar.sync 	0;
	shl.b32 	%r18, %r18, 1;
	setp.le.u32 	%p4, %r18, %r4;
	@%p4 bra 	$L__BB0_1;
	setp.ne.s32 	%p5, %r2, 0;
	@%p5 bra 	$L__BB0_6;
	ld.global.u32 	%r17, [%rd2];
	cvta.to.global.u64 	%rd8, %rd3;
	mul.wide.u32 	%rd9, %r1, 4;
	add.s64 	%rd10, %rd8, %rd9;
	st.global.u32 	[%rd10], %r17;
$L__BB0_6:
	ret;

}


// ===== COMPILED SASS (sm_100) =====

	.target	sm_100

	.elftype	@"ET_EXEC"


//--------------------- .note.nv.tkinfo           --------------------------
	.section	.note.nv.tkinfo,"",@"SHT_NOTE"
	.sectionflags	@"SHF_NOTE_NV_TKINFO"
	.tkinfo
        /*0018*/ 	.word	0x00000002
        /*0030*/ 	.string	""
        /*0030*/ 	.string	"ptxas"
        /*0030*/ 	.string	"Cuda compilation tools, release 13.0, V13.0.88"
        /*0030*/ 	.string	"Build cuda_13.0.r13.0/compiler.36424714_0"
        /*0030*/ 	.string	"-arch sm_100 -m 64 "



//--------------------- .note.nv.cuinfo           --------------------------
	.section	.note.nv.cuinfo,"",@"SHT_NOTE"
	.sectionflags	@"SHF_NOTE_NV_CUINFO"
        /*0018*/ 	.short	0x0002
        /*001a*/ 	.short	0x0064
        /*001c*/ 	.short	0x0082
	.zero		2


//--------------------- .nv.info                  --------------------------
	.section	.nv.info,"",@"SHT_CUDA_INFO"
	.align	4


	//----- nvinfo : EIATTR_REGCOUNT
	.align		4
        /*0000*/ 	.byte	0x04, 0x2f
        /*0002*/ 	.short	(.L_1 - .L_0)
	.align		4
.L_0:
        /*0004*/ 	.word	index@(_Z20reduction_divergencePiS_i)
        /*0008*/ 	.word	0x00000010


	//----- nvinfo : EIATTR_FRAME_SIZE
	.align		4
.L_1:
        /*000c*/ 	.byte	0x04, 0x11
        /*000e*/ 	.short	(.L_3 - .L_2)
	.align		4
.L_2:
        /*0010*/ 	.word	index@(_Z20reduction_divergencePiS_i)
        /*0014*/ 	.word	0x00000000


	//----- nvinfo : EIATTR_MIN_STACK_SIZE
	.align		4
.L_3:
        /*0018*/ 	.byte	0x04, 0x12
        /*001a*/ 	.short	(.L_5 - .L_4)
	.align		4
.L_4:
        /*001c*/ 	.word	index@(_Z20reduction_divergencePiS_i)
        /*0020*/ 	.word	0x00000000
.L_5:


//--------------------- .nv.compat                --------------------------
	.section	.nv.compat,"",@"SHT_CUDA_COMPAT_INFO"
	.align	4
        /*0000*/ 	.byte	0x02, 0x09, 0x00, 0x00, 0x02, 0x02, 0x01, 0x00, 0x02, 0x05, 0x05, 0x00, 0x03, 0x07, 0x01, 0x01
        /*0010*/ 	.byte	0x02, 0x03, 0x00, 0x00, 0x02, 0x06, 0x01, 0x00, 0x04, 0x0b, 0x08, 0x00, 0x09, 0x00, 0x00, 0x00
        /*0020*/ 	.byte	0x00, 0x00, 0x00, 0x00


//--------------------- .nv.info._Z20reduction_divergencePiS_i --------------------------
	.section	.nv.info._Z20reduction_divergencePiS_i,"",@"SHT_CUDA_INFO"
	.sectionflags	@""
	.align	4


	//----- nvinfo : EIATTR_CUDA_API_VERSION
	.align		4
        /*0000*/ 	.byte	0x04, 0x37
        /*0002*/ 	.short	(.L_7 - .L_6)
.L_6:
        /*0004*/ 	.word	0x00000082


	//----- nvinfo : EIATTR_KPARAM_INFO
	.align		4
.L_7:
        /*0008*/ 	.byte	0x04, 0x17
        /*000a*/ 	.short	(.L_9 - .L_8)
.L_8:
        /*000c*/ 	.word	0x00000000
        /*0010*/ 	.short	0x0002
        /*0012*/ 	.short	0x0010
        /*0014*/ 	.byte	0x00, 0xf0, 0x11, 0x00


	//----- nvinfo : EIATTR_KPARAM_INFO
	.align		4
.L_9:
        /*0018*/ 	.byte	0x04, 0x17
        /*001a*/ 	.short	(.L_11 - .L_10)
.L_10:
        /*001c*/ 	.word	0x00000000
        /*0020*/ 	.short	0x0001
        /*0022*/ 	.short	0x0008
        /*0024*/ 	.byte	0x00, 0xf5, 0x21, 0x00


	//----- nvinfo : EIATTR_KPARAM_INFO
	.align		4
.L_11:
        /*0028*/ 	.byte	0x04, 0x17
        /*002a*/ 	.short	(.L_13 - .L_12)
.L_12:
        /*002c*/ 	.word	0x00000000
        /*0030*/ 	.short	0x0000
        /*0032*/ 	.short	0x0000
        /*0034*/ 	.byte	0x00, 0xf5, 0x21, 0x00


	//----- nvinfo : EIATTR_SPARSE_MMA_MASK
	.align		4
.L_13:
        /*0038*/ 	.byte	0x03, 0x50
        /*003a*/ 	.short	0x0000


	//----- nvinfo : EIATTR_MAXREG_COUNT
	.align		4
        /*003c*/ 	.byte	0x03, 0x1b
        /*003e*/ 	.short	0x00ff


	//----- nvinfo : EIATTR_NUM_BARRIERS
	.align		4
        /*0040*/ 	.byte	0x02, 0x4c
        /*0042*/ 	.byte	0x01
	.zero		1


	//----- nvinfo : EIATTR_MERCURY_ISA_VERSION
	.align		4
        /*0044*/ 	.byte	0x03, 0x5f
        /*0046*/ 	.short	0x0101


	//----- nvinfo : EIATTR_VRC_CTA_INIT_COUNT
	.align		4
        /*0048*/ 	.byte	0x02, 0x4a
	.zero		1
	.zero		1


	//----- nvinfo : EIATTR_EXIT_INSTR_OFFSETS
	.align		4
        /*004c*/ 	.byte	0x04, 0x1c
        /*004e*/ 	.short	(.L_15 - .L_14)


	//   ....[0]....
.L_14:
        /*0050*/ 	.word	0x000001d0


	//   ....[1]....
        /*0054*/ 	.word	0x00000220


	//----- nvinfo : EIATTR_CRS_STACK_SIZE
	.align		4
.L_15:
        /*0058*/ 	.byte	0x04, 0x1e
        /*005a*/ 	.short	(.L_17 - .L_16)
.L_16:
        /*005c*/ 	.word	0x00000000


	//----- nvinfo : EIATTR_CBANK_PARAM_SIZE
	.align		4
.L_17:
        /*0060*/ 	.byte	0x03, 0x19
        /*0062*/ 	.short	0x0014


	//----- nvinfo : EIATTR_PARAM_CBANK
	.align		4
        /*0064*/ 	.byte	0x04, 0x0a
        /*0066*/ 	.short	(.L_19 - .L_18)
	.align		4
.L_18:
        /*0068*/ 	.word	index@(.nv.constant0._Z20reduction_divergencePiS_i)
        /*006c*/ 	.short	0x0380
        /*006e*/ 	.short	0x0014


	//----- nvinfo : EIATTR_SW_WAR
	.align		4
.L_19:
        /*0070*/ 	.byte	0x04, 0x36
        /*0072*/ 	.short	(.L_21 - .L_20)
.L_20:
        /*0074*/ 	.word	0x00000008
.L_21:


//--------------------- .nv.callgraph             --------------------------
	.section	.nv.callgraph,"",@"SHT_CUDA_CALLGRAPH"
	.align	4
	.sectionentsize	8
	.align		4
        /*0000*/ 	.word	0x00000000
	.align		4
        /*0004*/ 	.word	0xffffffff
	.align		4
        /*0008*/ 	.word	0x00000000
	.align		4
        /*000c*/ 	.word	0xfffffffe
	.align		4
        /*0010*/ 	.word	0x00000000
	.align		4
        /*0014*/ 	.word	0xfffffffd
	.align		4
        /*0018*/ 	.word	0x00000000
	.align		4
        /*001c*/ 	.word	0xfffffffc


//--------------------- .text._Z20reduction_divergencePiS_i --------------------------
	.section	.text._Z20reduction_divergencePiS_i,"ax",@progbits
	.align	128
        .global         _Z20reduction_divergencePiS_i
        .type           _Z20reduction_divergencePiS_i,@function
        .size           _Z20reduction_divergencePiS_i,(.L_x_4 - _Z20reduction_divergencePiS_i)
        .other          _Z20reduction_divergencePiS_i,@"STO_CUDA_ENTRY STV_DEFAULT"
_Z20reduction_divergencePiS_i:
.text._Z20reduction_divergencePiS_i:
[----:B------:R-:W-:Y:S01]  /*0000*/  LDC R1, c[0x0][0x37c] ;  /* 0x0000df00ff017b82 */ /* 0x000fe20000000800 */
[----:B------:R-:W0:Y:S07]  /*0010*/  S2R R13, SR_CTAID.X ;  /* 0x00000000000d7919 */ /* 0x000e2e0000002500 */
[----:B------:R-:W1:Y:S01]  /*0020*/  LDC.64 R2, c[0x0][0x380] ;  /* 0x0000e000ff027b82 */ /* 0x000e620000000a00 */
[----:B------:R-:W2:Y:S01]  /*0030*/  LDCU.64 UR6, c[0x0][0x358] ;  /* 0x00006b00ff0677ac */ /* 0x000ea20008000a00 */
[----:B------:R-:W0:Y:S01]  /*0040*/  S2R R0, SR_TID.X ;  /* 0x0000000000007919 */ /* 0x000e220000002100 */
[----:B------:R-:W3:Y:S05]  /*0050*/  LDCU UR8, c[0x0][0x360] ;  /* 0x00006c00ff0877ac */ /* 0x000eea0008000800 */
[----:B------:R-:W4:Y:S01]  /*0060*/  LDC.64 R6, c[0x0][0x380] ;  /* 0x0000e000ff067b82 */ /* 0x000f220000000a00 */
[----:B------:R-:W0:Y:S01]  /*0070*/  LDCU UR9, c[0x0][0x390] ;  /* 0x00007200ff0977ac */ /* 0x000e220008000800 */
[----:B------:R-:W-:Y:S01]  /*0080*/  UMOV UR4, 0x1 ;  /* 0x0000000100047882 */ /* 0x000fe20000000000 */
[----:B0-----:R-:W-:-:S04]  /*0090*/  IMAD R9, R13, 0x80, R0 ;  /* 0x000000800d097824 */ /* 0x001fc800078e0200 */
[----:B------:R-:W-:-:S04]  /*00a0*/  IMAD.SHL.U32 R9, R9, 0x2, RZ ;  /* 0x0000000209097824 */ /* 0x000fc800078e00ff */
[----:B-123--:R-:W-:-:S07]  /*00b0*/  IMAD.WIDE.U32 R2, R9, 0x4, R2 ;  /* 0x0000000409027825 */ /* 0x00efce00078e0002 */
.L_x_2:
[----:B------:R-:W-:Y:S02]  /*00c0*/  UIADD3 UR5, UPT, UPT, UR4, -0x1, URZ ;  /* 0xffffffff04057890 */ /* 0x000fe4000fffe0ff */
[----:B------:R-:W-:Y:S01]  /*00d0*/  IADD3 R5, PT, PT, R9, UR4, RZ ;  /* 0x0000000409057c10 */ /* 0x000fe2000fffe0ff */
[----:B------:R-:W-:Y:S03]  /*00e0*/  BSSY.RECONVERGENT B0, `(.L_x_0) ;  /* 0x0000009000007945 */ /* 0x000fe60003800200 */
[----:B------:R-:W-:-:S04]  /*00f0*/  LOP3.LUT P0, RZ, R0, UR5, RZ, 0xc0, !PT ;  /* 0x0000000500ff7c12 */ /* 0x000fc8000f80c0ff */
[----:B------:R-:W-:-:S13]  /*0100*/  ISETP.GE.U32.OR P0, PT, R5, UR9, P0 ;  /* 0x0000000905007c0c */ /* 0x000fda0008706470 */
[----:B0-----:R-:W-:Y:S05]  /*0110*/  @P0 BRA `(.L_x_1) ;  /* 0x0000000000140947 */ /* 0x001fea0003800000 */
[----:B----4-:R-:W-:Y:S01]  /*0120*/  IMAD.WIDE.U32 R4, R5, 0x4, R6 ;  /* 0x0000000405047825 */ /* 0x010fe200078e0006 */
[----:B------:R-:W2:Y:S05]  /*0130*/  LDG.E R11, desc[UR6][R2.64] ;  /* 0x00000006020b7981 */ /* 0x000eaa000c1e1900 */
[----:B------:R-:W2:Y:S02]  /*0140*/  LDG.E R4, desc[UR6][R4.64] ;  /* 0x0000000604047981 */ /* 0x000ea4000c1e1900 */
[----:B--2---:R-:W-:-:S05]  /*0150*/  IADD3 R11, PT, PT, R4, R11, RZ ;  /* 0x0000000b040b7210 */ /* 0x004fca0007ffe0ff */
[----:B------:R0:W-:Y:S02]  /*0160*/  STG.E desc[UR6][R2.64], R11 ;  /* 0x0000000b02007986 */ /* 0x0001e4000c101906 */
.L_x_1:
[----:B------:R-:W-:Y:S05]  /*0170*/  BSYNC.RECONVERGENT B0 ;  /* 0x0000000000007941 */ /* 0x000fea0003800200 */
.L_x_0:
[----:B------:R-:W-:Y:S01]  /*0180*/  BAR.SYNC.DEFER_BLOCKING 0x0 ;  /* 0x0000000000007b1d */ /* 0x000fe20000010000 */
[----:B------:R-:W-:-:S04]  /*0190*/  USHF.L.U32 UR4, UR4, 0x1, URZ ;  /* 0x0000000104047899 */ /* 0x000fc800080006ff */
[----:B------:R-:W-:-:S09]  /*01a0*/  UISETP.GT.U32.AND UP0, UPT, UR4, UR8, UPT ;  /* 0x000000080400728c */ /* 0x000fd2000bf04070 */
[----:B------:R-:W-:Y:S05]  /*01b0*/  BRA.U !UP0, `(.L_x_2) ;  /* 0xfffffffd08c07547 */ /* 0x000fea000b83ffff */
[----:B------:R-:W-:-:S13]  /*01c0*/  ISETP.NE.AND P0, PT, R0, RZ, PT ;  /* 0x000000ff0000720c */ /* 0x000fda0003f05270 */
[----:B------:R-:W-:Y:S05]  /*01d0*/  @P0 EXIT ;  /* 0x000000000000094d */ /* 0x000fea0003800000 */
[----:B0-----:R-:W2:Y:S01]  /*01e0*/  LDG.E R3, desc[UR6][R2.64] ;  /* 0x0000000602037981 */ /* 0x001ea2000c1e1900 */
[----:B------:R-:W0:Y:S02]  /*01f0*/  LDC.64 R4, c[0x0][0x388] ;  /* 0x0000e200ff047b82 */ /* 0x000e240000000a00 */
[----:B0-----:R-:W-:-:S05]  /*0200*/  IMAD.WIDE.U32 R4, R13, 0x4, R4 ;  /* 0x000000040d047825 */ /* 0x001fca00078e0004 */
[----:B--2---:R-:W-:Y:S01]  /*0210*/  STG.E desc[UR6][R4.64], R3 ;  /* 0x0000000304007986 */ /* 0x004fe2000c101906 */
[----:B------:R-:W-:Y:S05]  /*0220*/  EXIT ;  /* 0x000000000000794d */ /* 0x000fea0003800000 */
.L_x_3:
[----:B------:R-:W-:-:S00]  /*0230*/  BRA `(.L_x_3) ;  /* 0xfffffffc00fc7947 */ /* 0x000fc0000383ffff */
[----:B------:R-:W-:-:S00]  /*0240*/  NOP ;  /* 0x0000000000007918 */ /* 0x000fc00000000000 */
        /* <DEDUP_REMOVED lines=11> */
.L_x_4:


//--------------------- .nv.shared.reserved.0     --------------------------
	.section	.nv.shared.reserved.0,"aw",@nobits
	.weak		__nv_reservedSMEM_offset_0_alias
	.size		__nv_reservedSMEM_offset_0_alias, 0, 64
	.other		__nv_reservedSMEM_offset_0_alias,@"STO_CUDA_RESERVED_SHARED STV_DEFAULT"
__nv_reservedSMEM_offset_0_alias:
	.zero		0
	.zero		64


//--------------------- .nv.constant0._Z20reduction_divergencePiS_i --------------------------
	.section	.nv.constant0._Z20reduction_divergencePiS_i,"a",@progbits
	.sectionflags	@""
	.align	4
.nv.constant0._Z20reduction_divergencePiS_i:
	.zero		916


//--------------------- SYMBOLS --------------------------

	.type		.nv.reservedSmem.offset0,@object
	.size		.nv.reservedSmem.offset0,0x4
